	.headerflags	@"EF_CUDA_TEXMODE_UNIFIED EF_CUDA_64BIT_ADDRESS EF_CUDA_SM89 EF_CUDA_VIRTUAL_SM(EF_CUDA_SM89)"
	.elftype	@"ET_EXEC"


//--------------------- .nv.info                  --------------------------
	.section	.nv.info,"",@"SHT_CUDA_INFO"
	.align	4


	//----- nvinfo : EIATTR_REGCOUNT
	.align		4
        /*0000*/ 	.byte	0x04, 0x2f
        /*0002*/ 	.short	(.L_1 - .L_0)
	.align		4
.L_0:
        /*0004*/ 	.word	index@(triton__0d1d2d3d4d5d6de7de)
        /*0008*/ 	.word	0x00000028


	//----- nvinfo : EIATTR_MAX_STACK_SIZE
	.align		4
.L_1:
        /*000c*/ 	.byte	0x04, 0x23
        /*000e*/ 	.short	(.L_3 - .L_2)
	.align		4
.L_2:
        /*0010*/ 	.word	index@(triton__0d1d2d3d4d5d6de7de)
        /*0014*/ 	.word	0x00000000


	//----- nvinfo : EIATTR_MIN_STACK_SIZE
	.align		4
.L_3:
        /*0018*/ 	.byte	0x04, 0x12
        /*001a*/ 	.short	(.L_5 - .L_4)
	.align		4
.L_4:
        /*001c*/ 	.word	index@(triton__0d1d2d3d4d5d6de7de)
        /*0020*/ 	.word	0x00000000


	//----- nvinfo : EIATTR_FRAME_SIZE
	.align		4
.L_5:
        /*0024*/ 	.byte	0x04, 0x11
        /*0026*/ 	.short	(.L_7 - .L_6)
	.align		4
.L_6:
        /*0028*/ 	.word	index@(triton__0d1d2d3d4d5d6de7de)
        /*002c*/ 	.word	0x00000000
.L_7:


//--------------------- .nv.info.triton__0d1d2d3d4d5d6de7de --------------------------
	.section	.nv.info.triton__0d1d2d3d4d5d6de7de,"",@"SHT_CUDA_INFO"
	.align	4


	//----- nvinfo : EIATTR_CUDA_API_VERSION
	.align		4
        /*0000*/ 	.byte	0x04, 0x37
        /*0002*/ 	.short	(.L_9 - .L_8)
.L_8:
        /*0004*/ 	.word	0x0000007b


	//----- nvinfo : EIATTR_PARAM_CBANK
	.align		4
.L_9:
        /*0008*/ 	.byte	0x04, 0x0a
        /*000a*/ 	.short	(.L_11 - .L_10)
	.align		4
.L_10:
        /*000c*/ 	.word	index@(.nv.constant0.triton__0d1d2d3d4d5d6de7de)
        /*0010*/ 	.short	0x0160
        /*0012*/ 	.short	0x0038


	//----- nvinfo : EIATTR_CBANK_PARAM_SIZE
	.align		4
.L_11:
        /*0014*/ 	.byte	0x03, 0x19
        /*0016*/ 	.short	0x0038


	//----- nvinfo : EIATTR_KPARAM_INFO
	.align		4
        /*0018*/ 	.byte	0x04, 0x17
        /*001a*/ 	.short	(.L_13 - .L_12)
.L_12:
        /*001c*/ 	.word	0x00000000
        /*0020*/ 	.short	0x0007
        /*0022*/ 	.short	0x0034
        /*0024*/ 	.byte	0x00, 0xf0, 0x11, 0x00


	//----- nvinfo : EIATTR_KPARAM_INFO
	.align		4
.L_13:
        /*0028*/ 	.byte	0x04, 0x17
        /*002a*/ 	.short	(.L_15 - .L_14)
.L_14:
        /*002c*/ 	.word	0x00000000
        /*0030*/ 	.short	0x0006
        /*0032*/ 	.short	0x0030
        /*0034*/ 	.byte	0x00, 0xf0, 0x11, 0x00


	//----- nvinfo : EIATTR_KPARAM_INFO
	.align		4
.L_15:
        /*0038*/ 	.byte	0x04, 0x17
        /*003a*/ 	.short	(.L_17 - .L_16)
.L_16:
        /*003c*/ 	.word	0x00000000
        /*0040*/ 	.short	0x0005
        /*0042*/ 	.short	0x0028
        /*0044*/ 	.byte	0x00, 0xf0, 0x21, 0x00


	//----- nvinfo : EIATTR_KPARAM_INFO
	.align		4
.L_17:
        /*0048*/ 	.byte	0x04, 0x17
        /*004a*/ 	.short	(.L_19 - .L_18)
.L_18:
        /*004c*/ 	.word	0x00000000
        /*0050*/ 	.short	0x0004
        /*0052*/ 	.short	0x0020
        /*0054*/ 	.byte	0x00, 0xf0, 0x21, 0x00


	//----- nvinfo : EIATTR_KPARAM_INFO
	.align		4
.L_19:
        /*0058*/ 	.byte	0x04, 0x17
        /*005a*/ 	.short	(.L_21 - .L_20)
.L_20:
        /*005c*/ 	.word	0x00000000
        /*0060*/ 	.short	0x0003
        /*0062*/ 	.short	0x0018
        /*0064*/ 	.byte	0x00, 0xf0, 0x21, 0x00


	//----- nvinfo : EIATTR_KPARAM_INFO
	.align		4
.L_21:
        /*0068*/ 	.byte	0x04, 0x17
        /*006a*/ 	.short	(.L_23 - .L_22)
.L_22:
        /*006c*/ 	.word	0x00000000
        /*0070*/ 	.short	0x0002
        /*0072*/ 	.short	0x0010
        /*0074*/ 	.byte	0x00, 0xf0, 0x21, 0x00


	//----- nvinfo : EIATTR_KPARAM_INFO
	.align		4
.L_23:
        /*0078*/ 	.byte	0x04, 0x17
        /*007a*/ 	.short	(.L_25 - .L_24)
.L_24:
        /*007c*/ 	.word	0x00000000
        /*0080*/ 	.short	0x0001
        /*0082*/ 	.short	0x0008
        /*0084*/ 	.byte	0x00, 0xf0, 0x21, 0x00


	//----- nvinfo : EIATTR_KPARAM_INFO
	.align		4
.L_25:
        /*0088*/ 	.byte	0x04, 0x17
        /*008a*/ 	.short	(.L_27 - .L_26)
.L_26:
        /*008c*/ 	.word	0x00000000
        /*0090*/ 	.short	0x0000
        /*0092*/ 	.short	0x0000
        /*0094*/ 	.byte	0x00, 0xf0, 0x21, 0x00


	//----- nvinfo : EIATTR_MAXREG_COUNT
	.align		4
.L_27:
        /*0098*/ 	.byte	0x03, 0x1b
        /*009a*/ 	.short	0x00ff


	//----- nvinfo : EIATTR_EXIT_INSTR_OFFSETS
	.align		4
        /*009c*/ 	.byte	0x04, 0x1c
        /*009e*/ 	.short	(.L_29 - .L_28)


	//   ....[0]....
.L_28:
        /*00a0*/ 	.word	0x000016c0


	//   ....[1]....
        /*00a4*/ 	.word	0x000016e0


	//----- nvinfo : EIATTR_MAX_THREADS
	.align		4
.L_29:
        /*00a8*/ 	.byte	0x04, 0x05
        /*00aa*/ 	.short	(.L_31 - .L_30)
.L_30:
        /*00ac*/ 	.word	0x00000080
        /*00b0*/ 	.word	0x00000001
        /*00b4*/ 	.word	0x00000001
.L_31:


//--------------------- .nv.rel.action            --------------------------
	.section	.nv.rel.action,"",@"SHT_CUDA_RELOCINFO"
	.align	8
	.sectionentsize	8
        /*0000*/ 	.byte	0x73, 0x00, 0x00, 0x00, 0x00, 0x00, 0x00, 0x00, 0x00, 0x00, 0x00, 0x11, 0x25, 0x00, 0x05, 0x36


//--------------------- .nv.constant0.triton__0d1d2d3d4d5d6de7de --------------------------
	.section	.nv.constant0.triton__0d1d2d3d4d5d6de7de,"a",@progbits
	.align	4
.nv.constant0.triton__0d1d2d3d4d5d6de7de:
	.zero		408


//--------------------- .text.triton__0d1d2d3d4d5d6de7de --------------------------
	.section	.text.triton__0d1d2d3d4d5d6de7de,"ax",@progbits
	.sectionflags	@"SHF_BARRIERS=1"
	.sectioninfo	@"SHI_REGISTERS=40"
	.align	128
        .global         triton__0d1d2d3d4d5d6de7de
        .type           triton__0d1d2d3d4d5d6de7de,@function
        .size           triton__0d1d2d3d4d5d6de7de,(.L_x_1 - triton__0d1d2d3d4d5d6de7de)
        .other          triton__0d1d2d3d4d5d6de7de,@"STO_CUDA_ENTRY STV_DEFAULT"
triton__0d1d2d3d4d5d6de7de:
.text.triton__0d1d2d3d4d5d6de7de:
[----:B------:R-:W-:-:S02]  /*0000*/  IMAD.MOV.U32 R1, RZ, RZ, c[0x0][0x28] ;  /* 0x00000a00ff017624 */ /* 0x000fc400078e00ff */
[----:B------:R-:W0:Y:S01]  /*0010*/  S2R R26, SR_TID.X ;  /* 0x00000000001a7919 */ /* 0x000e220000002100 */
[----:B------:R-:W-:Y:S01]  /*0020*/  IMAD.MOV.U32 R32, RZ, RZ, 0x2 ;  /* 0x00000002ff207424 */ /* 0x000fe200078e00ff */
[----:B------:R-:W-:Y:S01]  /*0030*/  ULDC.64 UR4, c[0x0][0x118] ;  /* 0x0000460000047ab9 */ /* 0x000fe20000000a00 */
[----:B------:R-:W-:Y:S01]  /*0040*/  IMAD.MOV.U32 R31, RZ, RZ, 0x2 ;  /* 0x00000002ff1f7424 */ /* 0x000fe200078e00ff */
[----:B------:R-:W1:Y:S01]  /*0050*/  S2R R24, SR_CTAID.Y ;  /* 0x0000000000187919 */ /* 0x000e620000002600 */
[----:B------:R-:W-:-:S03]  /*0060*/  CS2R R14, SRZ ;  /* 0x00000000000e7805 */ /* 0x000fc6000001ff00 */
[----:B------:R-:W2:Y:S01]  /*0070*/  S2R R25, SR_CTAID.X ;  /* 0x0000000000197919 */ /* 0x000ea20000002500 */
[----:B0-----:R-:W-:Y:S01]  /*0080*/  SHF.R.U32.HI R7, RZ, 0x5, R26 ;  /* 0x00000005ff077819 */ /* 0x001fe2000001161a */
[----:B-1----:R-:W-:-:S03]  /*0090*/  IMAD.SHL.U32 R28, R24, 0x4, RZ ;  /* 0x00000004181c7824 */ /* 0x002fc600078e00ff */
[----:B------:R-:W-:-:S04]  /*00a0*/  SGXT.U32 R7, R7, 0x2 ;  /* 0x000000020707781a */ /* 0x000fc80000000000 */
[----:B------:R-:W-:-:S04]  /*00b0*/  LOP3.LUT R3, R28, R7, RZ, 0xfc, !PT ;  /* 0x000000071c037212 */ /* 0x000fc800078efcff */
[----:B------:R-:W-:-:S04]  /*00c0*/  SHF.R.S32.HI R4, RZ, 0x1f, R3 ;  /* 0x0000001fff047819 */ /* 0x000fc80000011403 */
[CC--:B------:R-:W-:Y:S02]  /*00d0*/  LEA.HI R5, R4.reuse, R3.reuse, RZ, 0x9 ;  /* 0x0000000304057211 */ /* 0x0c0fe400078f48ff */
[----:B------:R-:W-:Y:S02]  /*00e0*/  LEA.HI R6, R4, R3, RZ, 0xb ;  /* 0x0000000304067211 */ /* 0x000fe400078f58ff */
[----:B------:R-:W-:Y:S02]  /*00f0*/  SHF.R.S32.HI R0, RZ, 0x9, R5 ;  /* 0x00000009ff007819 */ /* 0x000fe40000011405 */
[C---:B------:R-:W-:Y:S01]  /*0100*/  LOP3.LUT R10, R6.reuse, 0xfff800, RZ, 0xc0, !PT ;  /* 0x00fff800060a7812 */ /* 0x040fe200078ec0ff */
[----:B------:R-:W-:Y:S01]  /*0110*/  IMAD.SHL.U32 R6, R6, 0x80, RZ ;  /* 0x0000008006067824 */ /* 0x000fe200078e00ff */
[----:B------:R-:W-:Y:S02]  /*0120*/  LEA.HI R2, R0, R0, RZ, 0x2 ;  /* 0x0000000000027211 */ /* 0x000fe400078f10ff */
[----:B------:R-:W-:Y:S01]  /*0130*/  LOP3.LUT R12, R5, 0xfffe00, RZ, 0xc0, !PT ;  /* 0x00fffe00050c7812 */ /* 0x000fe200078ec0ff */
[C---:B------:R-:W-:Y:S01]  /*0140*/  IMAD.IADD R27, R3.reuse, 0x1, -R10 ;  /* 0x00000001031b7824 */ /* 0x040fe200078e0a0a */
[----:B------:R-:W-:Y:S01]  /*0150*/  LOP3.LUT R9, R2, 0xfffffffc, RZ, 0xc0, !PT ;  /* 0xfffffffc02097812 */ /* 0x000fe200078ec0ff */
[----:B------:R-:W-:Y:S01]  /*0160*/  IMAD.SHL.U32 R2, R26, 0x8, RZ ;  /* 0x000000081a027824 */ /* 0x000fe200078e00ff */
[----:B------:R-:W-:Y:S01]  /*0170*/  LOP3.LUT R6, R6, 0xfffc0000, RZ, 0xc0, !PT ;  /* 0xfffc000006067812 */ /* 0x000fe200078ec0ff */
[----:B------:R-:W-:Y:S01]  /*0180*/  IMAD.IADD R5, R3, 0x1, -R12 ;  /* 0x0000000103057824 */ /* 0x000fe200078e0a0c */
[----:B------:R-:W-:Y:S01]  /*0190*/  CS2R R10, SRZ ;  /* 0x00000000000a7805 */ /* 0x000fe2000001ff00 */
[----:B------:R-:W-:Y:S01]  /*01a0*/  IMAD.IADD R0, R0, 0x1, -R9 ;  /* 0x0000000100007824 */ /* 0x000fe200078e0a09 */
[----:B------:R-:W-:Y:S01]  /*01b0*/  LOP3.LUT R2, R2, 0xf8, RZ, 0xc0, !PT ;  /* 0x000000f802027812 */ /* 0x000fe200078ec0ff */
[----:B------:R-:W-:Y:S01]  /*01c0*/  IMAD R27, R27, 0x100, R6 ;  /* 0x000001001b1b7824 */ /* 0x000fe200078e0206 */
[----:B------:R-:W-:Y:S01]  /*01d0*/  CS2R R8, SRZ ;  /* 0x0000000000087805 */ /* 0x000fe2000001ff00 */
[----:B------:R-:W-:Y:S01]  /*01e0*/  CS2R R12, SRZ ;  /* 0x00000000000c7805 */ /* 0x000fe2000001ff00 */
[----:B--2---:R-:W-:-:S02]  /*01f0*/  PRMT R4, R2, 0x6540, R25 ;  /* 0x0000654002047816 */ /* 0x004fc40000000019 */
[----:B------:R-:W-:Y:S02]  /*0200*/  ISETP.GE.AND P0, PT, R0, 0x2, PT ;  /* 0x000000020000780c */ /* 0x000fe40003f06270 */
[--C-:B------:R-:W-:Y:S01]  /*0210*/  IADD3 R23, R27, -0x80, R4.reuse ;  /* 0xffffff801b177810 */ /* 0x100fe20007ffe004 */
[----:B------:R-:W-:Y:S01]  /*0220*/  IMAD R5, R5, 0x100, R4 ;  /* 0x0000010005057824 */ /* 0x000fe200078e0204 */
[----:B------:R-:W-:-:S03]  /*0230*/  ISETP.GT.AND P2, PT, R4, 0x7f, !P0 ;  /* 0x0000007f0400780c */ /* 0x000fc60004744270 */
[----:B------:R-:W-:Y:S01]  /*0240*/  IMAD.WIDE R22, R23, R32, c[0x0][0x160] ;  /* 0x0000580017167625 */ /* 0x000fe200078e0220 */
[----:B------:R-:W-:Y:S02]  /*0250*/  ISETP.LT.AND P3, PT, R4, 0x100, P2 ;  /* 0x000001000400780c */ /* 0x000fe40001761270 */
[----:B------:R-:W-:-:S05]  /*0260*/  IADD3 R30, R5, -0x80, RZ ;  /* 0xffffff80051e7810 */ /* 0x000fca0007ffe0ff */
[----:B------:R-:W-:Y:S01]  /*0270*/  IMAD.WIDE R30, R30, R31, c[0x0][0x170] ;  /* 0x00005c001e1e7625 */ /* 0x000fe200078e021f */
[----:B------:R-:W-:-:S05]  /*0280*/  ISETP.LT.AND P1, PT, R4, 0x100, !P0 ;  /* 0x000001000400780c */ /* 0x000fca0004721270 */
[----:B------:R0:W2:Y:S01]  /*0290*/  @P3 LDG.E.EL.128 R8, [R22.64] ;  /* 0x0000000416083981 */ /* 0x0000a2000c2e1d00 */
[----:B------:R-:W-:Y:S01]  /*02a0*/  IMAD.IADD R35, R4, 0x1, R27 ;  /* 0x0000000104237824 */ /* 0x000fe200078e021b */
[----:B------:R-:W-:Y:S02]  /*02b0*/  CS2R R16, SRZ ;  /* 0x0000000000107805 */ /* 0x000fe4000001ff00 */
[----:B------:R-:W3:Y:S01]  /*02c0*/  @P3 LDG.E.EL.128 R12, [R30.64] ;  /* 0x000000041e0c3981 */ /* 0x000ee2000c2e1d00 */
[----:B------:R-:W-:Y:S01]  /*02d0*/  CS2R R18, SRZ ;  /* 0x0000000000127805 */ /* 0x000fe2000001ff00 */
[----:B------:R-:W-:Y:S01]  /*02e0*/  CS2R R20, SRZ ;  /* 0x0000000000147805 */ /* 0x000fe2000001ff00 */
[----:B------:R-:W-:Y:S01]  /*02f0*/  IMAD.WIDE R34, R35, R32, c[0x0][0x160] ;  /* 0x0000580023227625 */ /* 0x000fe200078e0220 */
[----:B0-----:R-:W-:-:S03]  /*0300*/  CS2R R22, SRZ ;  /* 0x0000000000167805 */ /* 0x001fc6000001ff00 */
[----:B------:R-:W-:Y:S01]  /*0310*/  IMAD.WIDE R32, R5, R32, c[0x0][0x168] ;  /* 0x00005a0005207625 */ /* 0x000fe200078e0220 */
[----:B------:R0:W4:Y:S04]  /*0320*/  @P1 LDG.E.EL.128 R16, [R34.64] ;  /* 0x0000000422101981 */ /* 0x000128000c2e1d00 */
[----:B------:R4:W5:Y:S01]  /*0330*/  @P1 LDG.E.EL.128 R20, [R32.64] ;  /* 0x0000000420141981 */ /* 0x000962000c2e1d00 */
[----:B--2---:R-:W-:Y:S02]  /*0340*/  SEL R8, R8, RZ, P3 ;  /* 0x000000ff08087207 */ /* 0x004fe40001800000 */
[----:B------:R-:W-:Y:S02]  /*0350*/  SEL R9, R9, RZ, P3 ;  /* 0x000000ff09097207 */ /* 0x000fe40001800000 */
[----:B---3--:R-:W-:Y:S01]  /*0360*/  SEL R30, R12, RZ, P3 ;  /* 0x000000ff0c1e7207 */ /* 0x008fe20001800000 */
[----:B------:R-:W-:Y:S01]  /*0370*/  IMAD.U32 R12, R8, 0x10000, RZ ;  /* 0x00010000080c7824 */ /* 0x000fe200078e00ff */
[----:B------:R-:W-:Y:S01]  /*0380*/  SEL R13, R13, RZ, P3 ;  /* 0x000000ff0d0d7207 */ /* 0x000fe20001800000 */
[----:B------:R-:W-:Y:S01]  /*0390*/  IMAD.U32 R29, R9, 0x10000, RZ ;  /* 0x00010000091d7824 */ /* 0x000fe200078e00ff */
[----:B------:R-:W-:Y:S01]  /*03a0*/  SEL R14, R14, RZ, P3 ;  /* 0x000000ff0e0e7207 */ /* 0x000fe20001800000 */
[----:B------:R-:W-:Y:S01]  /*03b0*/  IMAD.U32 R31, R30, 0x10000, RZ ;  /* 0x000100001e1f7824 */ /* 0x000fe200078e00ff */
[----:B------:R-:W-:Y:S01]  /*03c0*/  LOP3.LUT R12, R12, 0x80000000, RZ, 0x3c, !PT ;  /* 0x800000000c0c7812 */ /* 0x000fe200078e3cff */
[----:B0-----:R-:W-:Y:S01]  /*03d0*/  IMAD.U32 R34, R13, 0x10000, RZ ;  /* 0x000100000d227824 */ /* 0x001fe200078e00ff */
[----:B------:R-:W-:-:S02]  /*03e0*/  LOP3.LUT R29, R29, 0x80000000, RZ, 0x3c, !PT ;  /* 0x800000001d1d7812 */ /* 0x000fc400078e3cff */
[----:B----4-:R-:W-:Y:S01]  /*03f0*/  SEL R33, R17, RZ, P1 ;  /* 0x000000ff11217207 */ /* 0x010fe20000800000 */
[----:B------:R-:W-:Y:S01]  /*0400*/  FFMA R12, R12, R31, RZ ;  /* 0x0000001f0c0c7223 */ /* 0x000fe200000000ff */
[----:B------:R-:W-:Y:S01]  /*0410*/  SEL R31, R16, RZ, P1 ;  /* 0x000000ff101f7207 */ /* 0x000fe20000800000 */
[----:B------:R-:W-:Y:S01]  /*0420*/  FFMA R29, R29, R34, RZ ;  /* 0x000000221d1d7223 */ /* 0x000fe200000000ff */
[----:B-----5:R-:W-:Y:S01]  /*0430*/  SEL R20, R20, RZ, P1 ;  /* 0x000000ff14147207 */ /* 0x020fe20000800000 */
[----:B------:R-:W-:Y:S01]  /*0440*/  IMAD.U32 R32, R33, 0x10000, RZ ;  /* 0x0001000021207824 */ /* 0x000fe200078e00ff */
[----:B------:R-:W-:Y:S01]  /*0450*/  FSEL R12, R12, RZ, P2 ;  /* 0x000000ff0c0c7208 */ /* 0x000fe20001000000 */
[----:B------:R-:W-:Y:S01]  /*0460*/  IMAD.U32 R37, R31, 0x10000, RZ ;  /* 0x000100001f257824 */ /* 0x000fe200078e00ff */
[----:B------:R-:W-:Y:S01]  /*0470*/  SEL R35, R21, RZ, P1 ;  /* 0x000000ff15237207 */ /* 0x000fe20000800000 */
[----:B------:R-:W-:Y:S01]  /*0480*/  IMAD.U32 R16, R20, 0x10000, RZ ;  /* 0x0001000014107824 */ /* 0x000fe200078e00ff */
[----:B------:R-:W-:-:S02]  /*0490*/  FSEL R17, R29, RZ, P2 ;  /* 0x000000ff1d117208 */ /* 0x000fc40001000000 */
[----:B------:R-:W-:Y:S01]  /*04a0*/  PRMT R8, R8, 0x7632, R8 ;  /* 0x0000763208087816 */ /* 0x000fe20000000008 */
[----:B------:R-:W-:Y:S01]  /*04b0*/  FFMA R16, R37, R16, R12 ;  /* 0x0000001025107223 */ /* 0x000fe2000000000c */
[----:B------:R-:W-:Y:S01]  /*04c0*/  SEL R12, R10, RZ, P3 ;  /* 0x000000ff0a0c7207 */ /* 0x000fe20001800000 */
[----:B------:R-:W-:Y:S01]  /*04d0*/  IMAD.U32 R21, R35, 0x10000, RZ ;  /* 0x0001000023157824 */ /* 0x000fe200078e00ff */
[----:B------:R-:W-:Y:S01]  /*04e0*/  SEL R29, R22, RZ, P1 ;  /* 0x000000ff161d7207 */ /* 0x000fe20000800000 */
[----:B------:R-:W-:Y:S01]  /*04f0*/  IMAD.U32 R8, R8, 0x10000, RZ ;  /* 0x0001000008087824 */ /* 0x000fe200078e00ff */
[----:B------:R-:W-:Y:S01]  /*0500*/  PRMT R30, R30, 0x7632, R30 ;  /* 0x000076321e1e7816 */ /* 0x000fe2000000001e */
[----:B------:R-:W-:Y:S01]  /*0510*/  IMAD.U32 R10, R12, 0x10000, RZ ;  /* 0x000100000c0a7824 */ /* 0x000fe200078e00ff */
[----:B------:R-:W-:Y:S01]  /*0520*/  FFMA R17, R32, R21, R17 ;  /* 0x0000001520117223 */ /* 0x000fe20000000011 */
[----:B------:R-:W-:Y:S01]  /*0530*/  IMAD.U32 R21, R14, 0x10000, RZ ;  /* 0x000100000e157824 */ /* 0x000fe200078e00ff */
[----:B------:R-:W-:-:S02]  /*0540*/  SEL R32, R11, RZ, P3 ;  /* 0x000000ff0b207207 */ /* 0x000fc40001800000 */
[----:B------:R-:W-:Y:S02]  /*0550*/  LOP3.LUT R10, R10, 0x80000000, RZ, 0x3c, !PT ;  /* 0x800000000a0a7812 */ /* 0x000fe400078e3cff */
[----:B------:R-:W-:Y:S01]  /*0560*/  LOP3.LUT R8, R8, 0x80000000, RZ, 0x3c, !PT ;  /* 0x8000000008087812 */ /* 0x000fe200078e3cff */
[----:B------:R-:W-:Y:S01]  /*0570*/  IMAD.U32 R11, R32, 0x10000, RZ ;  /* 0x00010000200b7824 */ /* 0x000fe200078e00ff */
[----:B------:R-:W-:Y:S01]  /*0580*/  PRMT R9, R9, 0x7632, R9 ;  /* 0x0000763209097816 */ /* 0x000fe20000000009 */
[----:B------:R-:W-:Y:S01]  /*0590*/  FFMA R10, R10, R21, RZ ;  /* 0x000000150a0a7223 */ /* 0x000fe200000000ff */
[----:B------:R-:W-:Y:S01]  /*05a0*/  SEL R21, R18, RZ, P1 ;  /* 0x000000ff12157207 */ /* 0x000fe20000800000 */
[----:B------:R-:W-:Y:S01]  /*05b0*/  IMAD.U32 R18, R29, 0x10000, RZ ;  /* 0x000100001d127824 */ /* 0x000fe200078e00ff */
[----:B------:R-:W-:Y:S02]  /*05c0*/  SEL R15, R15, RZ, P3 ;  /* 0x000000ff0f0f7207 */ /* 0x000fe40001800000 */
[----:B------:R-:W-:Y:S01]  /*05d0*/  FSEL R10, R10, RZ, P2 ;  /* 0x000000ff0a0a7208 */ /* 0x000fe20001000000 */
[----:B------:R-:W-:Y:S01]  /*05e0*/  IMAD.U32 R37, R21, 0x10000, RZ ;  /* 0x0001000015257824 */ /* 0x000fe200078e00ff */
[----:B------:R-:W-:Y:S01]  /*05f0*/  PRMT R13, R13, 0x7632, R13 ;  /* 0x000076320d0d7816 */ /* 0x000fe2000000000d */
[----:B------:R-:W-:Y:S01]  /*0600*/  IMAD.U32 R22, R15, 0x10000, RZ ;  /* 0x000100000f167824 */ /* 0x000fe200078e00ff */
[----:B------:R-:W-:Y:S01]  /*0610*/  PRMT R20, R20, 0x7632, R20 ;  /* 0x0000763214147816 */ /* 0x000fe20000000014 */
[----:B------:R-:W-:Y:S01]  /*0620*/  FFMA R18, R37, R18, R10 ;  /* 0x0000001225127223 */ /* 0x000fe2000000000a */
[----:B------:R-:W-:Y:S01]  /*0630*/  IMAD.U32 R37, R30, 0x10000, RZ ;  /* 0x000100001e257824 */ /* 0x000fe200078e00ff */
[----:B------:R-:W-:Y:S01]  /*0640*/  SEL R30, R19, RZ, P1 ;  /* 0x000000ff131e7207 */ /* 0x000fe20000800000 */
[----:B------:R-:W-:Y:S01]  /*0650*/  IMAD.U32 R13, R13, 0x10000, RZ ;  /* 0x000100000d0d7824 */ /* 0x000fe200078e00ff */
[----:B------:R-:W-:Y:S01]  /*0660*/  SEL R34, R23, RZ, P1 ;  /* 0x000000ff17227207 */ /* 0x000fe20000800000 */
[----:B------:R-:W-:Y:S01]  /*0670*/  FFMA R10, R8, R37, RZ ;  /* 0x00000025080a7223 */ /* 0x000fe200000000ff */
[----:B------:R-:W-:Y:S01]  /*0680*/  IMAD.U32 R8, R9, 0x10000, RZ ;  /* 0x0001000009087824 */ /* 0x000fe200078e00ff */
[----:B------:R-:W-:Y:S01]  /*0690*/  LOP3.LUT R9, R11, 0x80000000, RZ, 0x3c, !PT ;  /* 0x800000000b097812 */ /* 0x000fe200078e3cff */
[----:B------:R-:W-:Y:S01]  /*06a0*/  IMAD.U32 R11, R20, 0x10000, RZ ;  /* 0x00010000140b7824 */ /* 0x000fe200078e00ff */
[----:B------:R-:W-:Y:S01]  /*06b0*/  PRMT R12, R12, 0x7632, R12 ;  /* 0x000076320c0c7816 */ /* 0x000fe2000000000c */
[----:B------:R-:W-:Y:S01]  /*06c0*/  IMAD.U32 R19, R30, 0x10000, RZ ;  /* 0x000100001e137824 */ /* 0x000fe200078e00ff */
[----:B------:R-:W-:Y:S01]  /*06d0*/  LOP3.LUT R8, R8, 0x80000000, RZ, 0x3c, !PT ;  /* 0x8000000008087812 */ /* 0x000fe200078e3cff */
[----:B------:R-:W-:Y:S01]  /*06e0*/  FFMA R9, R9, R22, RZ ;  /* 0x0000001609097223 */ /* 0x000fe200000000ff */
[----:B------:R-:W-:Y:S01]  /*06f0*/  PRMT R32, R32, 0x7632, R32 ;  /* 0x0000763220207816 */ /* 0x000fe20000000020 */
[----:B------:R-:W-:Y:S01]  /*0700*/  IMAD.U32 R12, R12, 0x10000, RZ ;  /* 0x000100000c0c7824 */ /* 0x000fe200078e00ff */
[----:B------:R-:W-:Y:S01]  /*0710*/  PRMT R14, R14, 0x7632, R14 ;  /* 0x000076320e0e7816 */ /* 0x000fe2000000000e */
[----:B------:R-:W-:Y:S01]  /*0720*/  FFMA R8, R8, R13, RZ ;  /* 0x0000000d08087223 */ /* 0x000fe200000000ff */
[----:B------:R-:W-:Y:S01]  /*0730*/  FSEL R20, R9, RZ, P2 ;  /* 0x000000ff09147208 */ /* 0x000fe20001000000 */
[----:B------:R-:W-:Y:S01]  /*0740*/  IMAD.U32 R13, R34, 0x10000, RZ ;  /* 0x00010000220d7824 */ /* 0x000fe200078e00ff */
[----:B------:R-:W-:Y:S01]  /*0750*/  PRMT R23, R31, 0x7632, R23 ;  /* 0x000076321f177816 */ /* 0x000fe20000000017 */
[----:B------:R-:W-:Y:S01]  /*0760*/  IMAD.U32 R31, R14, 0x10000, RZ ;  /* 0x000100000e1f7824 */ /* 0x000fe200078e00ff */
[----:B------:R-:W-:Y:S01]  /*0770*/  PRMT R22, R33, 0x7632, R22 ;  /* 0x0000763221167816 */ /* 0x000fe20000000016 */
[----:B------:R-:W-:Y:S01]  /*0780*/  FFMA R19, R19, R13, R20 ;  /* 0x0000000d13137223 */ /* 0x000fe20000000014 */
[----:B------:R-:W-:Y:S01]  /*0790*/  IMAD.U32 R13, R32, 0x10000, RZ ;  /* 0x00010000200d7824 */ /* 0x000fe200078e00ff */
[----:B------:R-:W-:Y:S01]  /*07a0*/  PRMT R35, R35, 0x7632, R35 ;  /* 0x0000763223237816 */ /* 0x000fe20000000023 */
[----:B------:R-:W-:Y:S01]  /*07b0*/  IMAD.U32 R23, R23, 0x10000, RZ ;  /* 0x0001000017177824 */ /* 0x000fe200078e00ff */
[----:B------:R-:W-:Y:S01]  /*07c0*/  PRMT R15, R15, 0x7632, R15 ;  /* 0x000076320f0f7816 */ /* 0x000fe2000000000f */
[----:B------:R-:W-:Y:S01]  /*07d0*/  IMAD.U32 R22, R22, 0x10000, RZ ;  /* 0x0001000016167824 */ /* 0x000fe200078e00ff */
[----:B------:R-:W-:Y:S01]  /*07e0*/  ISETP.LT.AND P1, PT, R4, 0x80, !P0 ;  /* 0x000000800400780c */ /* 0x000fe20004721270 */
[----:B------:R-:W-:Y:S01]  /*07f0*/  IMAD.U32 R35, R35, 0x10000, RZ ;  /* 0x0001000023237824 */ /* 0x000fe200078e00ff */
[----:B------:R-:W-:Y:S01]  /*0800*/  FSEL R10, R10, RZ, P2 ;  /* 0x000000ff0a0a7208 */ /* 0x000fe20001000000 */
[----:B------:R-:W-:Y:S01]  /*0810*/  IMAD.U32 R14, R15, 0x10000, RZ ;  /* 0x000100000f0e7824 */ /* 0x000fe200078e00ff */
[----:B------:R-:W-:Y:S01]  /*0820*/  FSEL R9, R8, RZ, P2 ;  /* 0x000000ff08097208 */ /* 0x000fe20001000000 */
[----:B------:R-:W-:Y:S01]  /*0830*/  IMAD.MOV.U32 R20, RZ, RZ, 0x2 ;  /* 0x00000002ff147424 */ /* 0x000fe200078e00ff */
[----:B------:R-:W-:Y:S01]  /*0840*/  LOP3.LUT R12, R12, 0x80000000, RZ, 0x3c, !PT ;  /* 0x800000000c0c7812 */ /* 0x000fe200078e3cff */
[----:B------:R-:W-:Y:S01]  /*0850*/  FFMA R23, R23, R11, R10 ;  /* 0x0000000b17177223 */ /* 0x000fe2000000000a */
[----:B------:R-:W-:Y:S01]  /*0860*/  LOP3.LUT R13, R13, 0x80000000, RZ, 0x3c, !PT ;  /* 0x800000000d0d7812 */ /* 0x000fe200078e3cff */
[----:B------:R-:W-:Y:S01]  /*0870*/  FFMA R22, R22, R35, R9 ;  /* 0x0000002316167223 */ /* 0x000fe20000000009 */
[----:B------:R-:W-:Y:S01]  /*0880*/  IADD3 R37, R27, 0x80, R4 ;  /* 0x000000801b257810 */ /* 0x000fe20007ffe004 */
[----:B------:R-:W-:Y:S01]  /*0890*/  FFMA R31, R12, R31, RZ ;  /* 0x0000001f0c1f7223 */ /* 0x000fe200000000ff */
[----:B------:R-:W-:Y:S01]  /*08a0*/  IADD3 R33, R5, 0x80, RZ ;  /* 0x0000008005217810 */ /* 0x000fe20007ffe0ff */
[----:B------:R-:W-:Y:S01]  /*08b0*/  FFMA R27, R13, R14, RZ ;  /* 0x0000000e0d1b7223 */ /* 0x000fe200000000ff */
[----:B------:R-:W-:Y:S01]  /*08c0*/  CS2R R8, SRZ ;  /* 0x0000000000087805 */ /* 0x000fe2000001ff00 */
[----:B------:R-:W-:Y:S01]  /*08d0*/  CS2R R10, SRZ ;  /* 0x00000000000a7805 */ /* 0x000fe2000001ff00 */
[----:B------:R-:W-:Y:S01]  /*08e0*/  CS2R R12, SRZ ;  /* 0x00000000000c7805 */ /* 0x000fe2000001ff00 */
[----:B------:R-:W-:Y:S01]  /*08f0*/  CS2R R14, SRZ ;  /* 0x00000000000e7805 */ /* 0x000fe2000001ff00 */
[----:B------:R-:W-:-:S04]  /*0900*/  IMAD.WIDE R36, R37, R20, c[0x0][0x160] ;  /* 0x0000580025247625 */ /* 0x000fc800078e0214 */
[----:B------:R-:W-:Y:S01]  /*0910*/  IMAD.WIDE R32, R33, R20, c[0x0][0x170] ;  /* 0x00005c0021207625 */ /* 0x000fe200078e0214 */
[----:B------:R0:W2:Y:S04]  /*0920*/  @P1 LDG.E.EL.128 R8, [R36.64] ;  /* 0x0000000424081981 */ /* 0x0000a8000c2e1d00 */
[----:B------:R-:W3:Y:S01]  /*0930*/  @P1 LDG.E.EL.128 R12, [R32.64] ;  /* 0x00000004200c1981 */ /* 0x000ee2000c2e1d00 */
[----:B------:R-:W-:Y:S02]  /*0940*/  PRMT R30, R30, 0x7632, R30 ;  /* 0x000076321e1e7816 */ /* 0x000fe4000000001e */
[----:B------:R-:W-:Y:S02]  /*0950*/  PRMT R34, R34, 0x7632, R34 ;  /* 0x0000763222227816 */ /* 0x000fe40000000022 */
[----:B------:R-:W-:Y:S01]  /*0960*/  PRMT R29, R29, 0x7632, R29 ;  /* 0x000076321d1d7816 */ /* 0x000fe2000000001d */
[----:B------:R-:W-:Y:S01]  /*0970*/  IMAD.U32 R30, R30, 0x10000, RZ ;  /* 0x000100001e1e7824 */ /* 0x000fe200078e00ff */
[----:B------:R-:W-:Y:S01]  /*0980*/  FSEL R27, R27, RZ, P2 ;  /* 0x000000ff1b1b7208 */ /* 0x000fe20001000000 */
[----:B------:R-:W-:Y:S01]  /*0990*/  IMAD.U32 R34, R34, 0x10000, RZ ;  /* 0x0001000022227824 */ /* 0x000fe200078e00ff */
[----:B------:R-:W-:Y:S01]  /*09a0*/  PRMT R21, R21, 0x7632, R21 ;  /* 0x0000763215157816 */ /* 0x000fe20000000015 */
[----:B0-----:R-:W-:-:S02]  /*09b0*/  IMAD.U32 R36, R29, 0x10000, RZ ;  /* 0x000100001d247824 */ /* 0x001fc400078e00ff */
[----:B------:R-:W-:Y:S02]  /*09c0*/  FFMA R27, R30, R34, R27 ;  /* 0x000000221e1b7223 */ /* 0x000fe4000000001b */
[----:B------:R-:W-:Y:S01]  /*09d0*/  IMAD.U32 R35, R21, 0x10000, RZ ;  /* 0x0001000015237824 */ /* 0x000fe200078e00ff */
[----:B------:R-:W-:-:S05]  /*09e0*/  FSEL R21, R31, RZ, P2 ;  /* 0x000000ff1f157208 */ /* 0x000fca0001000000 */
[----:B------:R-:W-:Y:S01]  /*09f0*/  FFMA R21, R35, R36, R21 ;  /* 0x0000002423157223 */ /* 0x000fe20000000015 */
[----:B------:R-:W-:-:S04]  /*0a00*/  SHF.R.S32.HI R35, RZ, 0x1f, R28 ;  /* 0x0000001fff237819 */ /* 0x000fc8000001141c */
[----:B------:R-:W-:Y:S02]  /*0a10*/  LEA.HI R35, R35, R28, RZ, 0x9 ;  /* 0x0000001c23237211 */ /* 0x000fe400078f48ff */
        /* <DEDUP_REMOVED lines=8> */
[----:B------:R-:W-:-:S02]  /*0aa0*/  SEL R10, R10, RZ, P1 ;  /* 0x000000ff0a0a7207 */ /* 0x000fc40000800000 */
[----:B------:R-:W-:Y:S01]  /*0ab0*/  SEL R14, R14, RZ, P1 ;  /* 0x000000ff0e0e7207 */ /* 0x000fe20000800000 */
[----:B------:R-:W-:Y:S01]  /*0ac0*/  FMUL R29, R30, R29 ;  /* 0x0000001d1e1d7220 */ /* 0x000fe20000400000 */
[----:B------:R-:W-:Y:S01]  /*0ad0*/  SEL R30, R11, RZ, P1 ;  /* 0x000000ff0b1e7207 */ /* 0x000fe20000800000 */
[----:B------:R-:W-:Y:S01]  /*0ae0*/  IMAD.U32 R31, R13, 0x10000, RZ ;  /* 0x000100000d1f7824 */ /* 0x000fe200078e00ff */
[----:B------:R-:W-:Y:S01]  /*0af0*/  SHF.R.S32.HI R11, RZ, 0x1d, R24 ;  /* 0x0000001dff0b7819 */ /* 0x000fe20000011418 */
[----:B------:R-:W-:Y:S01]  /*0b00*/  IMAD.U32 R24, R32, 0x10000, RZ ;  /* 0x0001000020187824 */ /* 0x000fe200078e00ff */
[----:B------:R-:W-:Y:S01]  /*0b10*/  PRMT R8, R8, 0x7632, R8 ;  /* 0x0000763208087816 */ /* 0x000fe20000000008 */
[----:B------:R-:W-:Y:S01]  /*0b20*/  IMAD.U32 R15, R30, 0x10000, RZ ;  /* 0x000100001e0f7824 */ /* 0x000fe200078e00ff */
[----:B------:R-:W-:Y:S01]  /*0b30*/  SGXT R11, R11, 0x1 ;  /* 0x000000010b0b781a */ /* 0x000fe20000000200 */
[----:B------:R-:W-:Y:S01]  /*0b40*/  FMUL R31, R34, R31 ;  /* 0x0000001f221f7220 */ /* 0x000fe20000400000 */
[----:B------:R-:W-:Y:S01]  /*0b50*/  IMAD.U32 R34, R10, 0x10000, RZ ;  /* 0x000100000a227824 */ /* 0x000fe200078e00ff */
[----:B------:R-:W-:Y:S01]  /*0b60*/  FMUL R24, R15, R24 ;  /* 0x000000180f187220 */ /* 0x000fe20000400000 */
[-C--:B------:R-:W-:Y:S01]  /*0b70*/  LEA.HI R15, R11, R28.reuse, RZ, 0xb ;  /* 0x0000001c0b0f7211 */ /* 0x080fe200078f58ff */
[----:B------:R-:W-:Y:S01]  /*0b80*/  IMAD.U32 R33, R14, 0x10000, RZ ;  /* 0x000100000e217824 */ /* 0x000fe200078e00ff */
[----:B------:R-:W-:Y:S01]  /*0b90*/  SHF.R.S32.HI R11, RZ, 0x1f, R28 ;  /* 0x0000001fff0b7819 */ /* 0x000fe2000001141c */
[----:B------:R-:W-:Y:S01]  /*0ba0*/  IMAD.U32 R8, R8, 0x10000, RZ ;  /* 0x0001000008087824 */ /* 0x000fe200078e00ff */
[----:B------:R-:W-:Y:S01]  /*0bb0*/  PRMT R14, R14, 0x7632, R14 ;  /* 0x000076320e0e7816 */ /* 0x000fe2000000000e */
[----:B------:R-:W-:Y:S01]  /*0bc0*/  IMAD.SHL.U32 R15, R15, 0x40, RZ ;  /* 0x000000400f0f7824 */ /* 0x000fe200078e00ff */
[----:B------:R-:W-:Y:S01]  /*0bd0*/  LEA.HI R11, R11, R28, RZ, 0x9 ;  /* 0x0000001c0b0b7211 */ /* 0x000fe200078f48ff */
[----:B------:R-:W-:Y:S01]  /*0be0*/  FMUL R33, R34, R33 ;  /* 0x0000002122217220 */ /* 0x000fe20000400000 */
[----:B------:R-:W-:Y:S01]  /*0bf0*/  LOP3.LUT R34, R26, 0x7f, RZ, 0xc0, !PT ;  /* 0x0000007f1a227812 */ /* 0x000fe200078ec0ff */
[----:B------:R-:W-:Y:S01]  /*0c00*/  IMAD.U32 R14, R14, 0x10000, RZ ;  /* 0x000100000e0e7824 */ /* 0x000fe200078e00ff */
[----:B------:R-:W-:-:S02]  /*0c10*/  LOP3.LUT R11, R11, 0xfffffe00, RZ, 0xc0, !PT ;  /* 0xfffffe000b0b7812 */ /* 0x000fc400078ec0ff */
[----:B------:R-:W-:Y:S02]  /*0c20*/  LOP3.LUT R15, R15, 0xfffe0000, RZ, 0xc0, !PT ;  /* 0xfffe00000f0f7812 */ /* 0x000fe400078ec0ff */
[----:B------:R-:W-:Y:S02]  /*0c30*/  PRMT R25, R34, 0x6540, R25 ;  /* 0x0000654022197816 */ /* 0x000fe40000000019 */
[----:B------:R-:W-:Y:S02]  /*0c40*/  IADD3 R28, R15, R28, -R11 ;  /* 0x0000001c0f1c7210 */ /* 0x000fe40007ffe80b */
[----:B------:R-:W-:Y:S02]  /*0c50*/  SHF.R.S32.HI R11, RZ, 0x9, R35 ;  /* 0x00000009ff0b7819 */ /* 0x000fe40000011423 */
[----:B------:R-:W-:Y:S01]  /*0c60*/  PRMT R12, R12, 0x7632, R12 ;  /* 0x000076320c0c7816 */ /* 0x000fe2000000000c */
[----:B------:R-:W-:Y:S01]  /*0c70*/  IMAD R36, R25, 0x200, R28 ;  /* 0x0000020019247824 */ /* 0x000fe200078e021c */
[----:B------:R-:W-:-:S02]  /*0c80*/  LOP3.LUT R11, R11, 0x80000003, RZ, 0xc0, !PT ;  /* 0x800000030b0b7812 */ /* 0x000fc400078ec0ff */
[----:B------:R-:W-:Y:S02]  /*0c90*/  PRMT R13, R13, 0x7632, R13 ;  /* 0x000076320d0d7816 */ /* 0x000fe4000000000d */
[----:B------:R-:W-:Y:S02]  /*0ca0*/  ISETP.NE.AND P4, PT, R11, 0x2, PT ;  /* 0x000000020b00780c */ /* 0x000fe40003f85270 */
[----:B------:R-:W-:Y:S01]  /*0cb0*/  LOP3.LUT R11, R25, 0x80, RZ, 0xfc, !PT ;  /* 0x00000080190b7812 */ /* 0x000fe200078efcff */
[----:B------:R-:W-:Y:S01]  /*0cc0*/  IMAD.U32 R15, R13, 0x10000, RZ ;  /* 0x000100000d0f7824 */ /* 0x000fe200078e00ff */
[----:B------:R-:W-:Y:S02]  /*0cd0*/  ISETP.LT.AND P2, PT, R25, 0x100, !P4 ;  /* 0x000001001900780c */ /* 0x000fe40006741270 */
[----:B------:R-:W-:Y:S01]  /*0ce0*/  PRMT R25, R10, 0x7632, R25 ;  /* 0x000076320a197816 */ /* 0x000fe20000000019 */
[----:B------:R-:W-:Y:S01]  /*0cf0*/  IMAD R13, R11, 0x200, R28 ;  /* 0x000002000b0d7824 */ /* 0x000fe200078e021c */
[----:B------:R-:W-:Y:S01]  /*0d00*/  PRMT R26, R9, 0x7632, R26 ;  /* 0x00007632091a7816 */ /* 0x000fe2000000001a */
[----:B------:R-:W-:Y:S01]  /*0d10*/  IMAD.U32 R9, R12, 0x10000, RZ ;  /* 0x000100000c097824 */ /* 0x000fe200078e00ff */
[----:B------:R-:W-:Y:S01]  /*0d20*/  ISETP.LT.AND P3, PT, R11, 0x100, !P4 ;  /* 0x000001000b00780c */ /* 0x000fe20006761270 */
[----:B------:R-:W-:Y:S01]  /*0d30*/  IMAD.U32 R25, R25, 0x10000, RZ ;  /* 0x0001000019197824 */ /* 0x000fe200078e00ff */
[----:B------:R-:W-:Y:S01]  /*0d40*/  CS2R R10, SRZ ;  /* 0x00000000000a7805 */ /* 0x000fe2000001ff00 */
[----:B------:R-:W-:Y:S01]  /*0d50*/  FMUL R28, R8, R9 ;  /* 0x00000009081c7220 */ /* 0x000fe20000400000 */
[----:B------:R-:W-:Y:S01]  /*0d60*/  IMAD.U32 R26, R26, 0x10000, RZ ;  /* 0x000100001a1a7824 */ /* 0x000fe200078e00ff */
[----:B------:R-:W-:Y:S01]  /*0d70*/  FMUL R25, R25, R14 ;  /* 0x0000000e19197220 */ /* 0x000fe20000400000 */
[----:B------:R-:W-:Y:S01]  /*0d80*/  IMAD.MOV.U32 R14, RZ, RZ, 0x4 ;  /* 0x00000004ff0e7424 */ /* 0x000fe200078e00ff */
[----:B------:R-:W-:Y:S01]  /*0d90*/  CS2R R8, SRZ ;  /* 0x0000000000087805 */ /* 0x000fe2000001ff00 */
[----:B------:R-:W-:-:S02]  /*0da0*/  FMUL R26, R26, R15 ;  /* 0x0000000f1a1a7220 */ /* 0x000fc40000400000 */
[----:B------:R-:W-:-:S05]  /*0db0*/  IMAD.WIDE R36, R36, R14, c[0x0][0x178] ;  /* 0x00005e0024247625 */ /* 0x000fca00078e020e */
[----:B------:R-:W2:Y:S02]  /*0dc0*/  @P2 LDG.E.EL.128 R8, [R36.64] ;  /* 0x0000000424082981 */ /* 0x000ea4000c2e1d00 */
[----:B--2---:R-:W-:Y:S02]  /*0dd0*/  SEL R8, R8, RZ, P2 ;  /* 0x000000ff08087207 */ /* 0x004fe40001000000 */
[----:B------:R-:W-:Y:S02]  /*0de0*/  SEL R9, R9, RZ, P2 ;  /* 0x000000ff09097207 */ /* 0x000fe40001000000 */
[----:B------:R-:W-:Y:S02]  /*0df0*/  FSEL R35, R8, RZ, !P4 ;  /* 0x000000ff08237208 */ /* 0x000fe40006000000 */
[----:B------:R-:W-:Y:S01]  /*0e00*/  FSEL R37, R9, RZ, !P4 ;  /* 0x000000ff09257208 */ /* 0x000fe20006000000 */
[----:B------:R-:W-:Y:S02]  /*0e10*/  IMAD.WIDE R8, R13, R14, c[0x0][0x178] ;  /* 0x00005e000d087625 */ /* 0x000fe400078e020e */
[----:B------:R-:W-:Y:S01]  /*0e20*/  CS2R R12, SRZ ;  /* 0x00000000000c7805 */ /* 0x000fe2000001ff00 */
[----:B------:R-:W-:Y:S01]  /*0e30*/  CS2R R14, SRZ ;  /* 0x00000000000e7805 */ /* 0x000fe2000001ff00 */
[----:B------:R-:W-:Y:S01]  /*0e40*/  SEL R36, R11, RZ, P2 ;  /* 0x000000ff0b247207 */ /* 0x000fe20001000000 */
[----:B------:R0:W-:Y:S04]  /*0e50*/  STS [R34.X4], R35 ;  /* 0x0000002322007388 */ /* 0x0001e80000004800 */
[----:B------:R1:W2:Y:S01]  /*0e60*/  @P3 LDG.E.EL.128 R12, [R8.64] ;  /* 0x00000004080c3981 */ /* 0x0002a2000c2e1d00 */
[----:B------:R-:W-:-:S02]  /*0e70*/  SEL R10, R10, RZ, P2 ;  /* 0x000000ff0a0a7207 */ /* 0x000fc40001000000 */
[----:B------:R-:W-:Y:S01]  /*0e80*/  ISETP.GT.AND P2, PT, R0, 0x2, PT ;  /* 0x000000020000780c */ /* 0x000fe20003f44270 */
[----:B------:R-:W-:Y:S01]  /*0e90*/  IMAD.IADD R5, R6, 0x1, R5 ;  /* 0x0000000106057824 */ /* 0x000fe200078e0205 */
[----:B------:R3:W-:Y:S01]  /*0ea0*/  STS [R34.X4+0x404], R37 ;  /* 0x0004042522007388 */ /* 0x0007e20000004800 */
[----:B0-----:R-:W-:Y:S02]  /*0eb0*/  FSEL R35, R36, RZ, !P4 ;  /* 0x000000ff24237208 */ /* 0x001fe40006000000 */
[----:B------:R-:W-:-:S03]  /*0ec0*/  FSEL R11, R10, RZ, !P4 ;  /* 0x000000ff0a0b7208 */ /* 0x000fc60006000000 */
[----:B------:R0:W-:Y:S01]  /*0ed0*/  STS [R34.X4+0xc0c], R35 ;  /* 0x000c0c2322007388 */ /* 0x0001e20000004800 */
[----:B-1----:R-:W-:-:S03]  /*0ee0*/  CS2R R8, SRZ ;  /* 0x0000000000087805 */ /* 0x002fc6000001ff00 */
[----:B------:R1:W-:Y:S01]  /*0ef0*/  STS [R34.X4+0x808], R11 ;  /* 0x0008080b22007388 */ /* 0x0003e20000004800 */
[C---:B---3--:R-:W-:Y:S01]  /*0f00*/  IMAD.WIDE R36, R5.reuse, R20, c[0x0][0x180] ;  /* 0x0000600005247625 */ /* 0x048fe200078e0214 */
[----:B0-----:R-:W-:Y:S01]  /*0f10*/  IADD3 R35, R5, 0x20000, RZ ;  /* 0x0002000005237810 */ /* 0x001fe20007ffe0ff */
[----:B-1----:R-:W-:Y:S01]  /*0f20*/  CS2R R10, SRZ ;  /* 0x00000000000a7805 */ /* 0x002fe2000001ff00 */
[----:B--2---:R-:W-:Y:S02]  /*0f30*/  SEL R12, R12, RZ, P3 ;  /* 0x000000ff0c0c7207 */ /* 0x004fe40001800000 */
[----:B------:R-:W-:Y:S02]  /*0f40*/  SEL R13, R13, RZ, P3 ;  /* 0x000000ff0d0d7207 */ /* 0x000fe40001800000 */
[----:B------:R-:W-:Y:S02]  /*0f50*/  SEL R14, R14, RZ, P3 ;  /* 0x000000ff0e0e7207 */ /* 0x000fe40001800000 */
[----:B------:R-:W-:-:S02]  /*0f60*/  SEL R15, R15, RZ, P3 ;  /* 0x000000ff0f0f7207 */ /* 0x000fc40001800000 */
[----:B------:R-:W-:Y:S02]  /*0f70*/  ISETP.LT.AND P3, PT, R4, 0x100, P2 ;  /* 0x000001000400780c */ /* 0x000fe40001761270 */
[----:B------:R-:W-:Y:S02]  /*0f80*/  FSEL R12, R12, RZ, !P4 ;  /* 0x000000ff0c0c7208 */ /* 0x000fe40006000000 */
[----:B------:R-:W-:Y:S02]  /*0f90*/  FSEL R13, R13, RZ, !P4 ;  /* 0x000000ff0d0d7208 */ /* 0x000fe40006000000 */
[----:B------:R-:W-:Y:S02]  /*0fa0*/  FSEL R14, R14, RZ, !P4 ;  /* 0x000000ff0e0e7208 */ /* 0x000fe40006000000 */
[----:B------:R-:W-:Y:S01]  /*0fb0*/  FSEL R15, R15, RZ, !P4 ;  /* 0x000000ff0f0f7208 */ /* 0x000fe20006000000 */
[----:B------:R-:W-:Y:S04]  /*0fc0*/  STS [R34.X4+0x200], R12 ;  /* 0x0002000c22007388 */ /* 0x000fe80000004800 */
[----:B------:R0:W-:Y:S04]  /*0fd0*/  STS [R34.X4+0x604], R13 ;  /* 0x0006040d22007388 */ /* 0x0001e80000004800 */
[----:B------:R-:W-:Y:S04]  /*0fe0*/  STS [R34.X4+0xa08], R14 ;  /* 0x000a080e22007388 */ /* 0x000fe80000004800 */
[----:B------:R-:W-:Y:S01]  /*0ff0*/  STS [R34.X4+0xe0c], R15 ;  /* 0x000e0c0f22007388 */ /* 0x000fe20000004800 */
[----:B0-----:R-:W-:-:S03]  /*1000*/  CS2R R12, SRZ ;  /* 0x00000000000c7805 */ /* 0x001fc6000001ff00 */
[----:B------:R-:W-:Y:S06]  /*1010*/  BAR.SYNC 0x0 ;  /* 0x0000000000007b1d */ /* 0x000fec0000000000 */
[----:B------:R-:W-:Y:S01]  /*1020*/  CS2R R14, SRZ ;  /* 0x00000000000e7805 */ /* 0x000fe2000001ff00 */
[----:B------:R-:W-:Y:S01]  /*1030*/  IMAD.WIDE R34, R35, R20, c[0x0][0x180] ;  /* 0x0000600023227625 */ /* 0x000fe200078e0214 */
[----:B------:R-:W2:Y:S04]  /*1040*/  @P3 LDG.E.EL.128 R8, [R36.64] ;  /* 0x0000000424083981 */ /* 0x000ea8000c2e1d00 */
[----:B------:R-:W3:Y:S01]  /*1050*/  @P3 LDG.E.EL.128 R12, [R34.64] ;  /* 0x00000004220c3981 */ /* 0x000ee2000c2e1d00 */
[----:B------:R-:W-:-:S02]  /*1060*/  PRMT R30, R30, 0x7632, R30 ;  /* 0x000076321e1e7816 */ /* 0x000fc4000000001e */
[----:B------:R-:W-:Y:S01]  /*1070*/  PRMT R32, R32, 0x7632, R32 ;  /* 0x0000763220207816 */ /* 0x000fe20000000020 */
[----:B------:R-:W-:Y:S01]  /*1080*/  IMAD R3, R3, 0x100, R4 ;  /* 0x0000010003037824 */ /* 0x000fe200078e0204 */
[----:B------:R-:W-:Y:S01]  /*1090*/  FSEL R29, R29, RZ, P1 ;  /* 0x000000ff1d1d7208 */ /* 0x000fe20000800000 */
[----:B------:R-:W-:Y:S01]  /*10a0*/  IMAD.U32 R5, R30, 0x10000, RZ ;  /* 0x000100001e057824 */ /* 0x000fe200078e00ff */
[----:B------:R-:W-:Y:S01]  /*10b0*/  FSEL R28, R28, RZ, P1 ;  /* 0x000000ff1c1c7208 */ /* 0x000fe20000800000 */
[----:B------:R-:W-:Y:S01]  /*10c0*/  IMAD.U32 R32, R32, 0x10000, RZ ;  /* 0x0001000020207824 */ /* 0x000fe200078e00ff */
[----:B------:R-:W-:Y:S01]  /*10d0*/  ISETP.GE.AND P5, PT, R4, 0x100, PT ;  /* 0x000001000400780c */ /* 0x000fe20003fa6270 */
[----:B------:R-:W-:Y:S01]  /*10e0*/  IMAD R2, R7, 0x101, R2 ;  /* 0x0000010107027824 */ /* 0x000fe200078e0202 */
[----:B------:R-:W-:Y:S01]  /*10f0*/  FSEL R4, R31, RZ, P1 ;  /* 0x000000ff1f047208 */ /* 0x000fe20000800000 */
[----:B------:R-:W-:Y:S01]  /*1100*/  FMUL R32, R5, R32 ;  /* 0x0000002005207220 */ /* 0x000fe20000400000 */
[----:B------:R-:W-:Y:S01]  /*1110*/  ISETP.NE.AND P4, PT, R0, 0x2, PT ;  /* 0x000000020000780c */ /* 0x000fe20003f85270 */
[----:B------:R-:W-:Y:S01]  /*1120*/  FADD R16, R16, R29 ;  /* 0x0000001d10107221 */ /* 0x000fe20000000000 */
[----:B------:R-:W-:Y:S01]  /*1130*/  FSEL R24, R24, RZ, P1 ;  /* 0x000000ff18187208 */ /* 0x000fe20000800000 */
[----:B------:R-:W-:Y:S01]  /*1140*/  FADD R23, R23, R28 ;  /* 0x0000001c17177221 */ /* 0x000fe20000000000 */
[----:B------:R-:W-:Y:S01]  /*1150*/  FSEL R5, R26, RZ, P1 ;  /* 0x000000ff1a057208 */ /* 0x000fe20000800000 */
[----:B------:R-:W-:Y:S01]  /*1160*/  LDS R6, [R2.X4+0x8] ;  /* 0x0000080002067984 */ /* 0x000fe20000004800 */
[----:B------:R-:W-:Y:S01]  /*1170*/  FSEL R0, R25, RZ, P1 ;  /* 0x000000ff19007208 */ /* 0x000fe20000800000 */
[----:B------:R-:W-:Y:S01]  /*1180*/  FADD R17, R17, R4 ;  /* 0x0000000411117221 */ /* 0x000fe20000000000 */
[----:B------:R-:W-:Y:S01]  /*1190*/  FADD R19, R19, R24 ;  /* 0x0000001813137221 */ /* 0x000fe20000000000 */
[----:B------:R-:W0:Y:S01]  /*11a0*/  LDS R4, [R2.X4+0x4] ;  /* 0x0000040002047984 */ /* 0x000e220000004800 */
[----:B------:R-:W-:Y:S01]  /*11b0*/  FADD R22, R22, R5 ;  /* 0x0000000516167221 */ /* 0x000fe20000000000 */
[----:B------:R-:W-:-:S02]  /*11c0*/  FADD R21, R21, R0 ;  /* 0x0000000015157221 */ /* 0x000fc40000000000 */
[----:B------:R-:W1:Y:S04]  /*11d0*/  LDS R5, [R2.X4+0x18] ;  /* 0x0000180002057984 */ /* 0x000e680000004800 */
[----:B------:R-:W4:Y:S01]  /*11e0*/  LDS R0, [R2.X4] ;  /* 0x0000000002007984 */ /* 0x000f220000004800 */
[----:B------:R-:W-:Y:S02]  /*11f0*/  FSEL R32, R32, RZ, P1 ;  /* 0x000000ff20207208 */ /* 0x000fe40000800000 */
[----:B------:R-:W-:-:S03]  /*1200*/  FSEL R33, R33, RZ, P1 ;  /* 0x000000ff21217208 */ /* 0x000fc60000800000 */
[----:B------:R-:W-:Y:S02]  /*1210*/  FADD R27, R27, R32 ;  /* 0x000000201b1b7221 */ /* 0x000fe40000000000 */
[----:B------:R-:W-:Y:S01]  /*1220*/  FADD R18, R18, R33 ;  /* 0x0000002112127221 */ /* 0x000fe20000000000 */
[----:B------:R-:W-:Y:S01]  /*1230*/  FADD R23, RZ, R23 ;  /* 0x00000017ff177221 */ /* 0x000fe20000000000 */
[----:B------:R-:W-:Y:S01]  /*1240*/  FADD R17, RZ, R17 ;  /* 0x00000011ff117221 */ /* 0x000fe20000000000 */
[----:B------:R-:W-:Y:S01]  /*1250*/  FADD R22, RZ, R22 ;  /* 0x00000016ff167221 */ /* 0x000fe20000000000 */
[----:B--2---:R-:W-:Y:S02]  /*1260*/  SEL R25, R8, RZ, P3 ;  /* 0x000000ff08197207 */ /* 0x004fe40001800000 */
[----:B------:R-:W-:Y:S02]  /*1270*/  SEL R26, R9, RZ, P3 ;  /* 0x000000ff091a7207 */ /* 0x000fe40001800000 */
[----:B------:R-:W-:-:S02]  /*1280*/  SEL R28, R11, RZ, P3 ;  /* 0x000000ff0b1c7207 */ /* 0x000fc40001800000 */
[----:B---3--:R-:W-:Y:S02]  /*1290*/  SEL R29, R12, RZ, P3 ;  /* 0x000000ff0c1d7207 */ /* 0x008fe40001800000 */
[----:B------:R-:W-:Y:S02]  /*12a0*/  SEL R15, R15, RZ, P3 ;  /* 0x000000ff0f0f7207 */ /* 0x000fe40001800000 */
[----:B------:R-:W-:Y:S01]  /*12b0*/  SEL R30, R13, RZ, P3 ;  /* 0x000000ff0d1e7207 */ /* 0x000fe20001800000 */
[----:B------:R-:W-:Y:S01]  /*12c0*/  IMAD.U32 R9, R25, 0x10000, RZ ;  /* 0x0001000019097824 */ /* 0x000fe200078e00ff */
[----:B------:R-:W-:Y:S01]  /*12d0*/  SEL R24, R10, RZ, P3 ;  /* 0x000000ff0a187207 */ /* 0x000fe20001800000 */
[----:B------:R-:W-:Y:S01]  /*12e0*/  IMAD.U32 R10, R28, 0x10000, RZ ;  /* 0x000100001c0a7824 */ /* 0x000fe200078e00ff */
[----:B------:R-:W-:Y:S01]  /*12f0*/  LDS R11, [R2.X4+0x14] ;  /* 0x00001400020b7984 */ /* 0x000fe20000004800 */
[----:B------:R-:W-:Y:S02]  /*1300*/  IMAD.U32 R8, R29, 0x10000, RZ ;  /* 0x000100001d087824 */ /* 0x000fe400078e00ff */
[----:B------:R-:W-:-:S02]  /*1310*/  IMAD.U32 R13, R26, 0x10000, RZ ;  /* 0x000100001a0d7824 */ /* 0x000fc400078e00ff */
[----:B------:R-:W-:Y:S02]  /*1320*/  IMAD.U32 R7, R15, 0x10000, RZ ;  /* 0x000100000f077824 */ /* 0x000fe400078e00ff */
[----:B------:R-:W-:Y:S01]  /*1330*/  IMAD.U32 R12, R30, 0x10000, RZ ;  /* 0x000100001e0c7824 */ /* 0x000fe200078e00ff */
[----:B------:R-:W-:Y:S01]  /*1340*/  FADD R8, R9, R8 ;  /* 0x0000000809087221 */ /* 0x000fe20000000000 */
[----:B------:R-:W-:Y:S01]  /*1350*/  FADD R7, R10, R7 ;  /* 0x000000070a077221 */ /* 0x000fe20000000000 */
[----:B------:R-:W2:Y:S01]  /*1360*/  LDS R9, [R2.X4+0xc] ;  /* 0x00000c0002097984 */ /* 0x000ea20000004800 */
[----:B------:R-:W-:-:S03]  /*1370*/  FADD R12, R13, R12 ;  /* 0x0000000c0d0c7221 */ /* 0x000fc60000000000 */
[----:B------:R-:W3:Y:S04]  /*1380*/  LDS R10, [R2.X4+0x10] ;  /* 0x00001000020a7984 */ /* 0x000ee80000004800 */
[----:B------:R5:W2:Y:S01]  /*1390*/  LDS R13, [R2.X4+0x1c] ;  /* 0x00001c00020d7984 */ /* 0x000aa20000004800 */
[----:B------:R-:W-:Y:S02]  /*13a0*/  PRMT R29, R26, 0x7632, R29 ;  /* 0x000076321a1d7816 */ /* 0x000fe4000000001d */
[----:B------:R-:W-:Y:S02]  /*13b0*/  SEL R14, R14, RZ, P3 ;  /* 0x000000ff0e0e7207 */ /* 0x000fe40001800000 */
[----:B------:R-:W-:Y:S02]  /*13c0*/  PRMT R31, R28, 0x7632, R31 ;  /* 0x000076321c1f7816 */ /* 0x000fe4000000001f */
[----:B------:R-:W-:-:S02]  /*13d0*/  PRMT R28, R25, 0x7632, R28 ;  /* 0x00007632191c7816 */ /* 0x000fc4000000001c */
[----:B------:R-:W-:Y:S01]  /*13e0*/  PRMT R32, R29, 0x7632, R32 ;  /* 0x000076321d207816 */ /* 0x000fe20000000020 */
[----:B------:R-:W-:Y:S01]  /*13f0*/  IMAD.U32 R25, R14, 0x10000, RZ ;  /* 0x000100000e197824 */ /* 0x000fe200078e00ff */
[----:B------:R-:W-:Y:S02]  /*1400*/  PRMT R33, R15, 0x7632, R33 ;  /* 0x000076320f217816 */ /* 0x000fe40000000021 */
[----:B------:R-:W-:Y:S02]  /*1410*/  PRMT R30, R24, 0x7632, R30 ;  /* 0x00007632181e7816 */ /* 0x000fe4000000001e */
[----:B------:R-:W-:Y:S01]  /*1420*/  PRMT R15, R14, 0x7632, R15 ;  /* 0x000076320e0f7816 */ /* 0x000fe2000000000f */
[----:B------:R-:W-:Y:S02]  /*1430*/  IMAD.U32 R14, R31, 0x10000, RZ ;  /* 0x000100001f0e7824 */ /* 0x000fe400078e00ff */
[----:B-----5:R-:W-:Y:S02]  /*1440*/  IMAD.U32 R2, R28, 0x10000, RZ ;  /* 0x000100001c027824 */ /* 0x020fe400078e00ff */
[----:B------:R-:W-:Y:S01]  /*1450*/  IMAD.U32 R31, R32, 0x10000, RZ ;  /* 0x00010000201f7824 */ /* 0x000fe200078e00ff */
[----:B------:R-:W-:Y:S01]  /*1460*/  PRMT R26, R30, 0x7632, R26 ;  /* 0x000076321e1a7816 */ /* 0x000fe2000000001a */
[----:B------:R-:W-:-:S02]  /*1470*/  IMAD.U32 R35, R33, 0x10000, RZ ;  /* 0x0001000021237824 */ /* 0x000fc400078e00ff */
[----:B------:R-:W-:Y:S01]  /*1480*/  FADD R2, R2, R31 ;  /* 0x0000001f02027221 */ /* 0x000fe20000000000 */
[----:B------:R-:W-:Y:S02]  /*1490*/  IMAD.U32 R28, R29, 0x10000, RZ ;  /* 0x000100001d1c7824 */ /* 0x000fe400078e00ff */
[----:B------:R-:W-:Y:S02]  /*14a0*/  IMAD.U32 R33, R26, 0x10000, RZ ;  /* 0x000100001a217824 */ /* 0x000fe400078e00ff */
[----:B------:R-:W-:Y:S01]  /*14b0*/  IMAD.U32 R29, R30, 0x10000, RZ ;  /* 0x000100001e1d7824 */ /* 0x000fe200078e00ff */
[----:B0-----:R-:W-:Y:S01]  /*14c0*/  @P4 FSEL R4, R2, RZ, P2 ;  /* 0x000000ff02044208 */ /* 0x001fe20001000000 */
[----:B------:R-:W-:Y:S01]  /*14d0*/  IMAD.U32 R26, R15, 0x10000, RZ ;  /* 0x000100000f1a7824 */ /* 0x000fe200078e00ff */
[----:B------:R-:W-:Y:S01]  /*14e0*/  FADD R2, RZ, R19 ;  /* 0x00000013ff027221 */ /* 0x000fe20000000000 */
[----:B------:R-:W-:Y:S01]  /*14f0*/  IMAD.U32 R24, R24, 0x10000, RZ ;  /* 0x0001000018187824 */ /* 0x000fe200078e00ff */
[----:B-1----:R-:W-:Y:S01]  /*1500*/  @P4 FSEL R5, R7, RZ, P2 ;  /* 0x000000ff07054208 */ /* 0x002fe20001000000 */
[----:B------:R-:W-:Y:S01]  /*1510*/  FADD R15, RZ, R16 ;  /* 0x00000010ff0f7221 */ /* 0x000fe20000000000 */
[----:B------:R-:W-:Y:S01]  /*1520*/  FADD R28, R28, R33 ;  /* 0x000000211c1c7221 */ /* 0x000fe20000000000 */
[----:B------:R-:W-:Y:S01]  /*1530*/  FADD R26, R29, R26 ;  /* 0x0000001a1d1a7221 */ /* 0x000fe20000000000 */
[----:B----4-:R-:W-:Y:S01]  /*1540*/  @P4 FSEL R0, R8, RZ, P2 ;  /* 0x000000ff08004208 */ /* 0x010fe20001000000 */
[----:B------:R-:W-:Y:S01]  /*1550*/  FADD R24, R24, R25 ;  /* 0x0000001918187221 */ /* 0x000fe20000000000 */
[----:B------:R-:W-:Y:S01]  /*1560*/  FADD R14, R14, R35 ;  /* 0x000000230e0e7221 */ /* 0x000fe20000000000 */
[----:B------:R-:W-:Y:S01]  /*1570*/  FSEL R7, R2, R5, !P0 ;  /* 0x0000000502077208 */ /* 0x000fe20004000000 */
[----:B------:R-:W-:Y:S01]  /*1580*/  FADD R2, RZ, R21 ;  /* 0x00000015ff027221 */ /* 0x000fe20000000000 */
[----:B------:R-:W-:Y:S01]  /*1590*/  FSEL R0, R15, R0, !P0 ;  /* 0x000000000f007208 */ /* 0x000fe20004000000 */
[----:B------:R-:W-:Y:S01]  /*15a0*/  FADD R15, RZ, R18 ;  /* 0x00000012ff0f7221 */ /* 0x000fe20000000000 */
[----:B------:R-:W-:Y:S01]  /*15b0*/  FSEL R5, R23, R4, !P0 ;  /* 0x0000000417057208 */ /* 0x000fe20004000000 */
[----:B------:R-:W-:Y:S01]  /*15c0*/  FADD R4, RZ, R27 ;  /* 0x0000001bff047221 */ /* 0x000fe20000000000 */
[----:B------:R-:W-:-:S02]  /*15d0*/  @P4 FSEL R6, R12, RZ, P2 ;  /* 0x000000ff0c064208 */ /* 0x000fc40001000000 */
[----:B--2---:R-:W-:Y:S02]  /*15e0*/  @P4 FSEL R9, R28, RZ, P2 ;  /* 0x000000ff1c094208 */ /* 0x004fe40001000000 */
[----:B------:R-:W-:Y:S02]  /*15f0*/  @P4 FSEL R11, R26, RZ, P2 ;  /* 0x000000ff1a0b4208 */ /* 0x000fe40001000000 */
[----:B---3--:R-:W-:Y:S02]  /*1600*/  @P4 FSEL R10, R24, RZ, P2 ;  /* 0x000000ff180a4208 */ /* 0x008fe40001000000 */
[----:B------:R-:W-:Y:S02]  /*1610*/  @P4 FSEL R13, R14, RZ, P2 ;  /* 0x000000ff0e0d4208 */ /* 0x000fe40001000000 */
[----:B------:R-:W-:Y:S02]  /*1620*/  FSEL R6, R17, R6, !P0 ;  /* 0x0000000611067208 */ /* 0x000fe40004000000 */
[----:B------:R-:W-:-:S02]  /*1630*/  FSEL R9, R22, R9, !P0 ;  /* 0x0000000916097208 */ /* 0x000fc40004000000 */
[----:B------:R-:W-:Y:S02]  /*1640*/  FSEL R11, R2, R11, !P0 ;  /* 0x0000000b020b7208 */ /* 0x000fe40004000000 */
[----:B------:R-:W-:Y:S02]  /*1650*/  FSEL R10, R15, R10, !P0 ;  /* 0x0000000a0f0a7208 */ /* 0x000fe40004000000 */
[----:B------:R-:W-:Y:S02]  /*1660*/  FSEL R2, R4, R13, !P0 ;  /* 0x0000000d04027208 */ /* 0x000fe40004000000 */
[----:B------:R-:W-:Y:S01]  /*1670*/  F2FP.BF16.F32.PACK_AB R4, R5, R0 ;  /* 0x000000000504723e */ /* 0x000fe200000010ff */
[----:B------:R-:W-:Y:S01]  /*1680*/  IMAD.WIDE R20, R3, R20, c[0x0][0x188] ;  /* 0x0000620003147625 */ /* 0x000fe200078e0214 */
[----:B------:R-:W-:Y:S02]  /*1690*/  F2FP.BF16.F32.PACK_AB R5, R9, R6 ;  /* 0x000000060905723e */ /* 0x000fe400000010ff */
[----:B------:R-:W-:-:S02]  /*16a0*/  F2FP.BF16.F32.PACK_AB R6, R11, R10 ;  /* 0x0000000a0b06723e */ /* 0x000fc400000010ff */
[----:B------:R-:W-:Y:S01]  /*16b0*/  F2FP.BF16.F32.PACK_AB R7, R2, R7 ;  /* 0x000000070207723e */ /* 0x000fe200000010ff */
[----:B------:R-:W-:Y:S06]  /*16c0*/  @P5 EXIT ;  /* 0x000000000000594d */ /* 0x000fec0003800000 */
[----:B------:R-:W-:Y:S01]  /*16d0*/  STG.E.128 [R20.64], R4 ;  /* 0x0000000414007986 */ /* 0x000fe2000c101d04 */
[----:B------:R-:W-:Y:S05]  /*16e0*/  EXIT ;  /* 0x000000000000794d */ /* 0x000fea0003800000 */
.L_x_0:
[----:B------:R-:W-:-:S00]  /*16f0*/  BRA `(.L_x_0) ;  /* 0xfffffff000007947 */ /* 0x000fc0000383ffff */
[----:B------:R-:W-:-:S00]  /*1700*/  NOP ;  /* 0x0000000000007918 */ /* 0x000fc00000000000 */
[----:B------:R-:W-:-:S00]  /*1710*/  NOP ;  /* 0x0000000000007918 */ /* 0x000fc00000000000 */
[----:B------:R-:W-:-:S00]  /*1720*/  NOP ;  /* 0x0000000000007918 */ /* 0x000fc00000000000 */
[----:B------:R-:W-:-:S00]  /*1730*/  NOP ;  /* 0x0000000000007918 */ /* 0x000fc00000000000 */
[----:B------:R-:W-:-:S00]  /*1740*/  NOP ;  /* 0x0000000000007918 */ /* 0x000fc00000000000 */
[----:B------:R-:W-:-:S00]  /*1750*/  NOP ;  /* 0x0000000000007918 */ /* 0x000fc00000000000 */
[----:B------:R-:W-:-:S00]  /*1760*/  NOP ;  /* 0x0000000000007918 */ /* 0x000fc00000000000 */
[----:B------:R-:W-:-:S00]  /*1770*/  NOP ;  /* 0x0000000000007918 */ /* 0x000fc00000000000 */
.L_x_1:


//--------------------- .nv.shared.triton__0d1d2d3d4d5d6de7de --------------------------
	.section	.nv.shared.triton__0d1d2d3d4d5d6de7de,"aw",@nobits
	.align	16
